//
// Generated by NVIDIA NVVM Compiler
//
// Compiler Build ID: CL-36424714
// Cuda compilation tools, release 13.0, V13.0.88
// Based on NVVM 20.0.0
//

.version 9.0
.target sm_100
.address_size 64

	// .globl	_Z3modP4Data

.visible .entry _Z3modP4Data(
	.param .u64 .ptr .align 1 _Z3modP4Data_param_0
)
{
	.reg .b32 	%r<5>;
	.reg .b64 	%rd<5>;

	ld.param.u64 	%rd1, [_Z3modP4Data_param_0];
	cvta.to.global.u64 	%rd2, %rd1;
	mov.u32 	%r1, %ctaid.x;
	mov.u32 	%r2, %ntid.x;
	mov.u32 	%r3, %tid.x;
	mad.lo.s32 	%r4, %r1, %r2, %r3;
	mul.wide.s32 	%rd3, %r4, 12;
	add.s64 	%rd4, %rd2, %rd3;
	st.global.u32 	[%rd4], %r4;
	st.global.u32 	[%rd4+4], %r4;
	st.global.u32 	[%rd4+8], %r4;
	ret;

}


// ===== COMPILED SASS (sm_100) =====

	.target	sm_100

	.elftype	@"ET_EXEC"


//--------------------- .note.nv.tkinfo           --------------------------
	.section	.note.nv.tkinfo,"",@"SHT_NOTE"
	.sectionflags	@"SHF_NOTE_NV_TKINFO"
	.tkinfo
        /*0018*/ 	.word	0x00000002
        /*0030*/ 	.string	""
        /*0030*/ 	.string	"ptxas"
        /*0030*/ 	.string	"Cuda compilation tools, release 13.0, V13.0.88"
        /*0030*/ 	.string	"Build cuda_13.0.r13.0/compiler.36424714_0"
        /*0030*/ 	.string	"-arch sm_100 -m 64 "



//--------------------- .note.nv.cuinfo           --------------------------
	.section	.note.nv.cuinfo,"",@"SHT_NOTE"
	.sectionflags	@"SHF_NOTE_NV_CUINFO"
        /*0018*/ 	.short	0x0002
        /*001a*/ 	.short	0x0064
        /*001c*/ 	.short	0x0082
	.zero		2


//--------------------- .nv.info                  --------------------------
	.section	.nv.info,"",@"SHT_CUDA_INFO"
	.align	4


	//----- nvinfo : EIATTR_REGCOUNT
	.align		4
        /*0000*/ 	.byte	0x04, 0x2f
        /*0002*/ 	.short	(.L_1 - .L_0)
	.align		4
.L_0:
        /*0004*/ 	.word	index@(_Z3modP4Data)
        /*0008*/ 	.word	0x00000008


	//----- nvinfo : EIATTR_FRAME_SIZE
	.align		4
.L_1:
        /*000c*/ 	.byte	0x04, 0x11
        /*000e*/ 	.short	(.L_3 - .L_2)
	.align		4
.L_2:
        /*0010*/ 	.word	index@(_Z3modP4Data)
        /*0014*/ 	.word	0x00000000


	//----- nvinfo : EIATTR_MIN_STACK_SIZE
	.align		4
.L_3:
        /*0018*/ 	.byte	0x04, 0x12
        /*001a*/ 	.short	(.L_5 - .L_4)
	.align		4
.L_4:
        /*001c*/ 	.word	index@(_Z3modP4Data)
        /*0020*/ 	.word	0x00000000
.L_5:


//--------------------- .nv.compat                --------------------------
	.section	.nv.compat,"",@"SHT_CUDA_COMPAT_INFO"
	.align	4
        /*0000*/ 	.byte	0x02, 0x09, 0x00, 0x00, 0x02, 0x02, 0x01, 0x00, 0x02, 0x05, 0x05, 0x00, 0x03, 0x07, 0x01, 0x01
        /*0010*/ 	.byte	0x02, 0x03, 0x00, 0x00, 0x02, 0x06, 0x01, 0x00, 0x04, 0x0b, 0x08, 0x00, 0x09, 0x00, 0x00, 0x00
        /*0020*/ 	.byte	0x00, 0x00, 0x00, 0x00


//--------------------- .nv.info._Z3modP4Data     --------------------------
	.section	.nv.info._Z3modP4Data,"",@"SHT_CUDA_INFO"
	.sectionflags	@""
	.align	4


	//----- nvinfo : EIATTR_CUDA_API_VERSION
	.align		4
        /*0000*/ 	.byte	0x04, 0x37
        /*0002*/ 	.short	(.L_7 - .L_6)
.L_6:
        /*0004*/ 	.word	0x00000082


	//----- nvinfo : EIATTR_KPARAM_INFO
	.align		4
.L_7:
        /*0008*/ 	.byte	0x04, 0x17
        /*000a*/ 	.short	(.L_9 - .L_8)
.L_8:
        /*000c*/ 	.word	0x00000000
        /*0010*/ 	.short	0x0000
        /*0012*/ 	.short	0x0000
        /*0014*/ 	.byte	0x00, 0xf5, 0x21, 0x00


	//----- nvinfo : EIATTR_SPARSE_MMA_MASK
	.align		4
.L_9:
        /*0018*/ 	.byte	0x03, 0x50
        /*001a*/ 	.short	0x0000


	//----- nvinfo : EIATTR_MAXREG_COUNT
	.align		4
        /*001c*/ 	.byte	0x03, 0x1b
        /*001e*/ 	.short	0x00ff


	//----- nvinfo : EIATTR_MERCURY_ISA_VERSION
	.align		4
        /*0020*/ 	.byte	0x03, 0x5f
        /*0022*/ 	.short	0x0101


	//----- nvinfo : EIATTR_VRC_CTA_INIT_COUNT
	.align		4
        /*0024*/ 	.byte	0x02, 0x4a
	.zero		1
	.zero		1


	//----- nvinfo : EIATTR_EXIT_INSTR_OFFSETS
	.align		4
        /*0028*/ 	.byte	0x04, 0x1c
        /*002a*/ 	.short	(.L_11 - .L_10)


	//   ....[0]....
.L_10:
        /*002c*/ 	.word	0x000000b0


	//----- nvinfo : EIATTR_CBANK_PARAM_SIZE
	.align		4
.L_11:
        /*0030*/ 	.byte	0x03, 0x19
        /*0032*/ 	.short	0x0008


	//----- nvinfo : EIATTR_PARAM_CBANK
	.align		4
        /*0034*/ 	.byte	0x04, 0x0a
        /*0036*/ 	.short	(.L_13 - .L_12)
	.align		4
.L_12:
        /*0038*/ 	.word	index@(.nv.constant0._Z3modP4Data)
        /*003c*/ 	.short	0x0380
        /*003e*/ 	.short	0x0008


	//----- nvinfo : EIATTR_SW_WAR
	.align		4
.L_13:
        /*0040*/ 	.byte	0x04, 0x36
        /*0042*/ 	.short	(.L_15 - .L_14)
.L_14:
        /*0044*/ 	.word	0x00000008
.L_15:


//--------------------- .nv.callgraph             --------------------------
	.section	.nv.callgraph,"",@"SHT_CUDA_CALLGRAPH"
	.align	4
	.sectionentsize	8
	.align		4
        /*0000*/ 	.word	0x00000000
	.align		4
        /*0004*/ 	.word	0xffffffff
	.align		4
        /*0008*/ 	.word	0x00000000
	.align		4
        /*000c*/ 	.word	0xfffffffe
	.align		4
        /*0010*/ 	.word	0x00000000
	.align		4
        /*0014*/ 	.word	0xfffffffd
	.align		4
        /*0018*/ 	.word	0x00000000
	.align		4
        /*001c*/ 	.word	0xfffffffc


//--------------------- .text._Z3modP4Data        --------------------------
	.section	.text._Z3modP4Data,"ax",@progbits
	.align	128
        .global         _Z3modP4Data
        .type           _Z3modP4Data,@function
        .size           _Z3modP4Data,(.L_x_1 - _Z3modP4Data)
        .other          _Z3modP4Data,@"STO_CUDA_ENTRY STV_DEFAULT"
_Z3modP4Data:
.text._Z3modP4Data:
[----:B------:R-:W-:Y:S01]  /*0000*/  LDC R1, c[0x0][0x37c] ;  /* 0x0000df00ff017b82 */ /* 0x000fe20000000800 */
[----:B------:R-:W0:Y:S07]  /*0010*/  S2R R0, SR_TID.X ;  /* 0x0000000000007919 */ /* 0x000e2e0000002100 */
[----:B------:R-:W0:Y:S01]  /*0020*/  S2UR UR6, SR_CTAID.X ;  /* 0x00000000000679c3 */ /* 0x000e220000002500 */
[----:B------:R-:W1:Y:S07]  /*0030*/  LDCU.64 UR4, c[0x0][0x358] ;  /* 0x00006b00ff0477ac */ /* 0x000e6e0008000a00 */
[----:B------:R-:W0:Y:S08]  /*0040*/  LDC R5, c[0x0][0x360] ;  /* 0x0000d800ff057b82 */ /* 0x000e300000000800 */
[----:B------:R-:W2:Y:S01]  /*0050*/  LDC.64 R2, c[0x0][0x380] ;  /* 0x0000e000ff027b82 */ /* 0x000ea20000000a00 */
[----:B0-----:R-:W-:-:S04]  /*0060*/  IMAD R5, R5, UR6, R0 ;  /* 0x0000000605057c24 */ /* 0x001fc8000f8e0200 */
[----:B--2---:R-:W-:-:S05]  /*0070*/  IMAD.WIDE R2, R5, 0xc, R2 ;  /* 0x0000000c05027825 */ /* 0x004fca00078e0202 */
[----:B-1----:R-:W-:Y:S04]  /*0080*/  STG.E desc[UR4][R2.64], R5 ;  /* 0x0000000502007986 */ /* 0x002fe8000c101904 */
[----:B------:R-:W-:Y:S04]  /*0090*/  STG.E desc[UR4][R2.64+0x4], R5 ;  /* 0x0000040502007986 */ /* 0x000fe8000c101904 */
[----:B------:R-:W-:Y:S01]  /*00a0*/  STG.E desc[UR4][R2.64+0x8], R5 ;  /* 0x0000080502007986 */ /* 0x000fe2000c101904 */
[----:B------:R-:W-:Y:S05]  /*00b0*/  EXIT ;  /* 0x000000000000794d */ /* 0x000fea0003800000 */
.L_x_0:
[----:B------:R-:W-:-:S00]  /*00c0*/  BRA `(.L_x_0) ;  /* 0xfffffffc00fc7947 */ /* 0x000fc0000383ffff */
[----:B------:R-:W-:-:S00]  /*00d0*/  NOP ;  /* 0x0000000000007918 */ /* 0x000fc00000000000 */
        /* <DEDUP_REMOVED lines=10> */
.L_x_1:


//--------------------- .nv.shared.reserved.0     --------------------------
	.section	.nv.shared.reserved.0,"aw",@nobits
	.weak		__nv_reservedSMEM_offset_0_alias
	.size		__nv_reservedSMEM_offset_0_alias, 0, 64
	.other		__nv_reservedSMEM_offset_0_alias,@"STO_CUDA_RESERVED_SHARED STV_DEFAULT"
__nv_reservedSMEM_offset_0_alias:
	.zero		0
	.zero		64


//--------------------- .nv.constant0._Z3modP4Data --------------------------
	.section	.nv.constant0._Z3modP4Data,"a",@progbits
	.sectionflags	@""
	.align	4
.nv.constant0._Z3modP4Data:
	.zero		904


//--------------------- SYMBOLS --------------------------

	.type		.nv.reservedSmem.offset0,@object
	.size		.nv.reservedSmem.offset0,0x4
